//
// Generated by NVIDIA NVVM Compiler
//
// Compiler Build ID: CL-36424714
// Cuda compilation tools, release 13.0, V13.0.88
// Based on NVVM 20.0.0
//

.version 9.0
.target sm_100
.address_size 64

	// .globl	_Z6matmulPA4_iS0_S0_i

.visible .entry _Z6matmulPA4_iS0_S0_i(
	.param .u64 .ptr .align 1 _Z6matmulPA4_iS0_S0_i_param_0,
	.param .u64 .ptr .align 1 _Z6matmulPA4_iS0_S0_i_param_1,
	.param .u64 .ptr .align 1 _Z6matmulPA4_iS0_S0_i_param_2,
	.param .u32 _Z6matmulPA4_iS0_S0_i_param_3
)
{
	.reg .pred 	%p<10>;
	.reg .b32 	%r<141>;
	.reg .b64 	%rd<49>;

	ld.param.u64 	%rd17, [_Z6matmulPA4_iS0_S0_i_param_0];
	ld.param.u64 	%rd18, [_Z6matmulPA4_iS0_S0_i_param_1];
	ld.param.u64 	%rd19, [_Z6matmulPA4_iS0_S0_i_param_2];
	ld.param.u32 	%r31, [_Z6matmulPA4_iS0_S0_i_param_3];
	mov.u32 	%r32, %tid.x;
	mov.u32 	%r33, %ctaid.x;
	mov.u32 	%r34, %ntid.x;
	mad.lo.s32 	%r1, %r33, %r34, %r32;
	mov.u32 	%r35, %tid.y;
	mov.u32 	%r36, %ctaid.y;
	mov.u32 	%r37, %ntid.y;
	mad.lo.s32 	%r2, %r36, %r37, %r35;
	max.s32 	%r38, %r2, %r1;
	setp.ge.s32 	%p1, %r38, %r31;
	@%p1 bra 	$L__BB0_14;
	cvta.to.global.u64 	%rd1, %rd17;
	cvta.to.global.u64 	%rd2, %rd18;
	and.b32  	%r3, %r31, 15;
	setp.lt.u32 	%p2, %r31, 16;
	mov.b32 	%r133, 0;
	mov.u32 	%r140, %r133;
	@%p2 bra 	$L__BB0_4;
	and.b32  	%r133, %r31, 2147483632;
	neg.s32 	%r127, %r133;
	mul.wide.u32 	%rd20, %r2, 16;
	add.s64 	%rd21, %rd20, %rd1;
	add.s64 	%rd46, %rd21, 32;
	mul.wide.s32 	%rd22, %r1, 4;
	add.s64 	%rd23, %rd22, %rd2;
	add.s64 	%rd45, %rd23, 128;
	mov.b32 	%r140, 0;
$L__BB0_3:
	.pragma "nounroll";
	ld.global.u32 	%r42, [%rd46+-32];
	ld.global.u32 	%r43, [%rd45+-128];
	mad.lo.s32 	%r44, %r43, %r42, %r140;
	ld.global.u32 	%r45, [%rd46+-28];
	ld.global.u32 	%r46, [%rd45+-112];
	mad.lo.s32 	%r47, %r46, %r45, %r44;
	ld.global.u32 	%r48, [%rd46+-24];
	ld.global.u32 	%r49, [%rd45+-96];
	mad.lo.s32 	%r50, %r49, %r48, %r47;
	ld.global.u32 	%r51, [%rd46+-20];
	ld.global.u32 	%r52, [%rd45+-80];
	mad.lo.s32 	%r53, %r52, %r51, %r50;
	ld.global.u32 	%r54, [%rd46+-16];
	ld.global.u32 	%r55, [%rd45+-64];
	mad.lo.s32 	%r56, %r55, %r54, %r53;
	ld.global.u32 	%r57, [%rd46+-12];
	ld.global.u32 	%r58, [%rd45+-48];
	mad.lo.s32 	%r59, %r58, %r57, %r56;
	ld.global.u32 	%r60, [%rd46+-8];
	ld.global.u32 	%r61, [%rd45+-32];
	mad.lo.s32 	%r62, %r61, %r60, %r59;
	ld.global.u32 	%r63, [%rd46+-4];
	ld.global.u32 	%r64, [%rd45+-16];
	mad.lo.s32 	%r65, %r64, %r63, %r62;
	ld.global.u32 	%r66, [%rd46];
	ld.global.u32 	%r67, [%rd45];
	mad.lo.s32 	%r68, %r67, %r66, %r65;
	ld.global.u32 	%r69, [%rd46+4];
	ld.global.u32 	%r70, [%rd45+16];
	mad.lo.s32 	%r71, %r70, %r69, %r68;
	ld.global.u32 	%r72, [%rd46+8];
	ld.global.u32 	%r73, [%rd45+32];
	mad.lo.s32 	%r74, %r73, %r72, %r71;
	ld.global.u32 	%r75, [%rd46+12];
	ld.global.u32 	%r76, [%rd45+48];
	mad.lo.s32 	%r77, %r76, %r75, %r74;
	ld.global.u32 	%r78, [%rd46+16];
	ld.global.u32 	%r79, [%rd45+64];
	mad.lo.s32 	%r80, %r79, %r78, %r77;
	ld.global.u32 	%r81, [%rd46+20];
	ld.global.u32 	%r82, [%rd45+80];
	mad.lo.s32 	%r83, %r82, %r81, %r80;
	ld.global.u32 	%r84, [%rd46+24];
	ld.global.u32 	%r85, [%rd45+96];
	mad.lo.s32 	%r86, %r85, %r84, %r83;
	ld.global.u32 	%r87, [%rd46+28];
	ld.global.u32 	%r88, [%rd45+112];
	mad.lo.s32 	%r140, %r88, %r87, %r86;
	add.s32 	%r127, %r127, 16;
	add.s64 	%rd46, %rd46, 64;
	add.s64 	%rd45, %rd45, 256;
	setp.ne.s32 	%p3, %r127, 0;
	@%p3 bra 	$L__BB0_3;
$L__BB0_4:
	setp.eq.s32 	%p4, %r3, 0;
	@%p4 bra 	$L__BB0_13;
	mul.wide.u32 	%rd24, %r2, 16;
	add.s64 	%rd9, %rd1, %rd24;
	mul.wide.s32 	%rd25, %r1, 4;
	add.s64 	%rd10, %rd2, %rd25;
	and.b32  	%r13, %r31, 7;
	setp.lt.u32 	%p5, %r3, 8;
	@%p5 bra 	$L__BB0_7;
	mul.wide.u32 	%rd26, %r133, 4;
	add.s64 	%rd27, %rd9, %rd26;
	ld.global.u32 	%r90, [%rd27];
	mul.wide.u32 	%rd28, %r133, 16;
	add.s64 	%rd29, %rd10, %rd28;
	ld.global.u32 	%r91, [%rd29];
	mad.lo.s32 	%r92, %r91, %r90, %r140;
	ld.global.u32 	%r93, [%rd27+4];
	ld.global.u32 	%r94, [%rd29+16];
	mad.lo.s32 	%r95, %r94, %r93, %r92;
	ld.global.u32 	%r96, [%rd27+8];
	ld.global.u32 	%r97, [%rd29+32];
	mad.lo.s32 	%r98, %r97, %r96, %r95;
	ld.global.u32 	%r99, [%rd27+12];
	ld.global.u32 	%r100, [%rd29+48];
	mad.lo.s32 	%r101, %r100, %r99, %r98;
	ld.global.u32 	%r102, [%rd27+16];
	ld.global.u32 	%r103, [%rd29+64];
	mad.lo.s32 	%r104, %r103, %r102, %r101;
	ld.global.u32 	%r105, [%rd27+20];
	ld.global.u32 	%r106, [%rd29+80];
	mad.lo.s32 	%r107, %r106, %r105, %r104;
	ld.global.u32 	%r108, [%rd27+24];
	ld.global.u32 	%r109, [%rd29+96];
	mad.lo.s32 	%r110, %r109, %r108, %r107;
	ld.global.u32 	%r111, [%rd27+28];
	ld.global.u32 	%r112, [%rd29+112];
	mad.lo.s32 	%r140, %r112, %r111, %r110;
	add.s32 	%r133, %r133, 8;
$L__BB0_7:
	setp.eq.s32 	%p6, %r13, 0;
	@%p6 bra 	$L__BB0_13;
	and.b32  	%r19, %r31, 3;
	setp.lt.u32 	%p7, %r13, 4;
	@%p7 bra 	$L__BB0_10;
	mul.wide.u32 	%rd30, %r133, 4;
	add.s64 	%rd31, %rd9, %rd30;
	ld.global.u32 	%r114, [%rd31];
	mul.wide.u32 	%rd32, %r133, 16;
	add.s64 	%rd33, %rd10, %rd32;
	ld.global.u32 	%r115, [%rd33];
	mad.lo.s32 	%r116, %r115, %r114, %r140;
	ld.global.u32 	%r117, [%rd31+4];
	ld.global.u32 	%r118, [%rd33+16];
	mad.lo.s32 	%r119, %r118, %r117, %r116;
	ld.global.u32 	%r120, [%rd31+8];
	ld.global.u32 	%r121, [%rd33+32];
	mad.lo.s32 	%r122, %r121, %r120, %r119;
	ld.global.u32 	%r123, [%rd31+12];
	ld.global.u32 	%r124, [%rd33+48];
	mad.lo.s32 	%r140, %r124, %r123, %r122;
	add.s32 	%r133, %r133, 4;
$L__BB0_10:
	setp.eq.s32 	%p8, %r19, 0;
	@%p8 bra 	$L__BB0_13;
	mul.wide.u32 	%rd34, %r133, 16;
	add.s64 	%rd36, %rd34, %rd25;
	add.s64 	%rd48, %rd2, %rd36;
	mul.wide.u32 	%rd38, %r133, 4;
	add.s64 	%rd39, %rd24, %rd38;
	add.s64 	%rd47, %rd1, %rd39;
	neg.s32 	%r138, %r19;
$L__BB0_12:
	.pragma "nounroll";
	ld.global.u32 	%r125, [%rd47];
	ld.global.u32 	%r126, [%rd48];
	mad.lo.s32 	%r140, %r126, %r125, %r140;
	add.s64 	%rd48, %rd48, 16;
	add.s64 	%rd47, %rd47, 4;
	add.s32 	%r138, %r138, 1;
	setp.ne.s32 	%p9, %r138, 0;
	@%p9 bra 	$L__BB0_12;
$L__BB0_13:
	cvta.to.global.u64 	%rd40, %rd19;
	mul.wide.u32 	%rd41, %r2, 16;
	add.s64 	%rd42, %rd40, %rd41;
	mul.wide.s32 	%rd43, %r1, 4;
	add.s64 	%rd44, %rd42, %rd43;
	st.global.u32 	[%rd44], %r140;
$L__BB0_14:
	ret;

}


// ===== COMPILED SASS (sm_100) =====

	.target	sm_100

	.elftype	@"ET_EXEC"


//--------------------- .note.nv.tkinfo           --------------------------
	.section	.note.nv.tkinfo,"",@"SHT_NOTE"
	.sectionflags	@"SHF_NOTE_NV_TKINFO"
	.tkinfo
        /*0018*/ 	.word	0x00000002
        /*0030*/ 	.string	""
        /*0030*/ 	.string	"ptxas"
        /*0030*/ 	.string	"Cuda compilation tools, release 13.0, V13.0.88"
        /*0030*/ 	.string	"Build cuda_13.0.r13.0/compiler.36424714_0"
        /*0030*/ 	.string	"-arch sm_100 -m 64 "



//--------------------- .note.nv.cuinfo           --------------------------
	.section	.note.nv.cuinfo,"",@"SHT_NOTE"
	.sectionflags	@"SHF_NOTE_NV_CUINFO"
        /*0018*/ 	.short	0x0002
        /*001a*/ 	.short	0x0064
        /*001c*/ 	.short	0x0082
	.zero		2


//--------------------- .nv.info                  --------------------------
	.section	.nv.info,"",@"SHT_CUDA_INFO"
	.align	4


	//----- nvinfo : EIATTR_REGCOUNT
	.align		4
        /*0000*/ 	.byte	0x04, 0x2f
        /*0002*/ 	.short	(.L_1 - .L_0)
	.align		4
.L_0:
        /*0004*/ 	.word	index@(_Z6matmulPA4_iS0_S0_i)
        /*0008*/ 	.word	0x0000001f


	//----- nvinfo : EIATTR_FRAME_SIZE
	.align		4
.L_1:
        /*000c*/ 	.byte	0x04, 0x11
        /*000e*/ 	.short	(.L_3 - .L_2)
	.align		4
.L_2:
        /*0010*/ 	.word	index@(_Z6matmulPA4_iS0_S0_i)
        /*0014*/ 	.word	0x00000000


	//----- nvinfo : EIATTR_MIN_STACK_SIZE
	.align		4
.L_3:
        /*0018*/ 	.byte	0x04, 0x12
        /*001a*/ 	.short	(.L_5 - .L_4)
	.align		4
.L_4:
        /*001c*/ 	.word	index@(_Z6matmulPA4_iS0_S0_i)
        /*0020*/ 	.word	0x00000000
.L_5:


//--------------------- .nv.compat                --------------------------
	.section	.nv.compat,"",@"SHT_CUDA_COMPAT_INFO"
	.align	4
        /*0000*/ 	.byte	0x02, 0x09, 0x00, 0x00, 0x02, 0x02, 0x01, 0x00, 0x02, 0x05, 0x05, 0x00, 0x03, 0x07, 0x01, 0x01
        /*0010*/ 	.byte	0x02, 0x03, 0x00, 0x00, 0x02, 0x06, 0x01, 0x00, 0x04, 0x0b, 0x08, 0x00, 0x09, 0x00, 0x00, 0x00
        /*0020*/ 	.byte	0x00, 0x00, 0x00, 0x00


//--------------------- .nv.info._Z6matmulPA4_iS0_S0_i --------------------------
	.section	.nv.info._Z6matmulPA4_iS0_S0_i,"",@"SHT_CUDA_INFO"
	.sectionflags	@""
	.align	4


	//----- nvinfo : EIATTR_CUDA_API_VERSION
	.align		4
        /*0000*/ 	.byte	0x04, 0x37
        /*0002*/ 	.short	(.L_7 - .L_6)
.L_6:
        /*0004*/ 	.word	0x00000082


	//----- nvinfo : EIATTR_KPARAM_INFO
	.align		4
.L_7:
        /*0008*/ 	.byte	0x04, 0x17
        /*000a*/ 	.short	(.L_9 - .L_8)
.L_8:
        /*000c*/ 	.word	0x00000000
        /*0010*/ 	.short	0x0003
        /*0012*/ 	.short	0x0018
        /*0014*/ 	.byte	0x00, 0xf0, 0x11, 0x00


	//----- nvinfo : EIATTR_KPARAM_INFO
	.align		4
.L_9:
        /*0018*/ 	.byte	0x04, 0x17
        /*001a*/ 	.short	(.L_11 - .L_10)
.L_10:
        /*001c*/ 	.word	0x00000000
        /*0020*/ 	.short	0x0002
        /*0022*/ 	.short	0x0010
        /*0024*/ 	.byte	0x00, 0xf5, 0x21, 0x00


	//----- nvinfo : EIATTR_KPARAM_INFO
	.align		4
.L_11:
        /*0028*/ 	.byte	0x04, 0x17
        /*002a*/ 	.short	(.L_13 - .L_12)
.L_12:
        /*002c*/ 	.word	0x00000000
        /*0030*/ 	.short	0x0001
        /*0032*/ 	.short	0x0008
        /*0034*/ 	.byte	0x00, 0xf5, 0x21, 0x00


	//----- nvinfo : EIATTR_KPARAM_INFO
	.align		4
.L_13:
        /*0038*/ 	.byte	0x04, 0x17
        /*003a*/ 	.short	(.L_15 - .L_14)
.L_14:
        /*003c*/ 	.word	0x00000000
        /*0040*/ 	.short	0x0000
        /*0042*/ 	.short	0x0000
        /*0044*/ 	.byte	0x00, 0xf5, 0x21, 0x00


	//----- nvinfo : EIATTR_SPARSE_MMA_MASK
	.align		4
.L_15:
        /*0048*/ 	.byte	0x03, 0x50
        /*004a*/ 	.short	0x0000


	//----- nvinfo : EIATTR_MAXREG_COUNT
	.align		4
        /*004c*/ 	.byte	0x03, 0x1b
        /*004e*/ 	.short	0x00ff


	//----- nvinfo : EIATTR_MERCURY_ISA_VERSION
	.align		4
        /*0050*/ 	.byte	0x03, 0x5f
        /*0052*/ 	.short	0x0101


	//----- nvinfo : EIATTR_VRC_CTA_INIT_COUNT
	.align		4
        /*0054*/ 	.byte	0x02, 0x4a
	.zero		1
	.zero		1


	//----- nvinfo : EIATTR_EXIT_INSTR_OFFSETS
	.align		4
        /*0058*/ 	.byte	0x04, 0x1c
        /*005a*/ 	.short	(.L_17 - .L_16)


	//   ....[0]....
.L_16:
        /*005c*/ 	.word	0x000000c0


	//   ....[1]....
        /*0060*/ 	.word	0x00000ab0


	//----- nvinfo : EIATTR_CBANK_PARAM_SIZE
	.align		4
.L_17:
        /*0064*/ 	.byte	0x03, 0x19
        /*0066*/ 	.short	0x001c


	//----- nvinfo : EIATTR_PARAM_CBANK
	.align		4
        /*0068*/ 	.byte	0x04, 0x0a
        /*006a*/ 	.short	(.L_19 - .L_18)
	.align		4
.L_18:
        /*006c*/ 	.word	index@(.nv.constant0._Z6matmulPA4_iS0_S0_i)
        /*0070*/ 	.short	0x0380
        /*0072*/ 	.short	0x001c


	//----- nvinfo : EIATTR_SW_WAR
	.align		4
.L_19:
        /*0074*/ 	.byte	0x04, 0x36
        /*0076*/ 	.short	(.L_21 - .L_20)
.L_20:
        /*0078*/ 	.word	0x00000008
.L_21:


//--------------------- .nv.callgraph             --------------------------
	.section	.nv.callgraph,"",@"SHT_CUDA_CALLGRAPH"
	.align	4
	.sectionentsize	8
	.align		4
        /*0000*/ 	.word	0x00000000
	.align		4
        /*0004*/ 	.word	0xffffffff
	.align		4
        /*0008*/ 	.word	0x00000000
	.align		4
        /*000c*/ 	.word	0xfffffffe
	.align		4
        /*0010*/ 	.word	0x00000000
	.align		4
        /*0014*/ 	.word	0xfffffffd
	.align		4
        /*0018*/ 	.word	0x00000000
	.align		4
        /*001c*/ 	.word	0xfffffffc


//--------------------- .text._Z6matmulPA4_iS0_S0_i --------------------------
	.section	.text._Z6matmulPA4_iS0_S0_i,"ax",@progbits
	.align	128
        .global         _Z6matmulPA4_iS0_S0_i
        .type           _Z6matmulPA4_iS0_S0_i,@function
        .size           _Z6matmulPA4_iS0_S0_i,(.L_x_7 - _Z6matmulPA4_iS0_S0_i)
        .other          _Z6matmulPA4_iS0_S0_i,@"STO_CUDA_ENTRY STV_DEFAULT"
_Z6matmulPA4_iS0_S0_i:
.text._Z6matmulPA4_iS0_S0_i:
[----:B------:R-:W-:Y:S01]  /*0000*/  LDC R1, c[0x0][0x37c] ;  /* 0x0000df00ff017b82 */ /* 0x000fe20000000800 */
[----:B------:R-:W0:Y:S07]  /*0010*/  S2R R7, SR_TID.X ;  /* 0x0000000000077919 */ /* 0x000e2e0000002100 */
[----:B------:R-:W0:Y:S01]  /*0020*/  LDC R0, c[0x0][0x360] ;  /* 0x0000d800ff007b82 */ /* 0x000e220000000800 */
[----:B------:R-:W1:Y:S01]  /*0030*/  LDCU UR7, c[0x0][0x398] ;  /* 0x00007300ff0777ac */ /* 0x000e620008000800 */
[----:B------:R-:W2:Y:S06]  /*0040*/  S2R R6, SR_TID.Y ;  /* 0x0000000000067919 */ /* 0x000eac0000002200 */
[----:B------:R-:W0:Y:S08]  /*0050*/  S2UR UR4, SR_CTAID.X ;  /* 0x00000000000479c3 */ /* 0x000e300000002500 */
[----:B------:R-:W2:Y:S08]  /*0060*/  S2UR UR5, SR_CTAID.Y ;  /* 0x00000000000579c3 */ /* 0x000eb00000002600 */
[----:B------:R-:W2:Y:S01]  /*0070*/  LDC R3, c[0x0][0x364] ;  /* 0x0000d900ff037b82 */ /* 0x000ea20000000800 */
[----:B0-----:R-:W-:-:S02]  /*0080*/  IMAD R7, R0, UR4, R7 ;  /* 0x0000000400077c24 */ /* 0x001fc4000f8e0207 */
[----:B--2---:R-:W-:-:S05]  /*0090*/  IMAD R6, R3, UR5, R6 ;  /* 0x0000000503067c24 */ /* 0x004fca000f8e0206 */
[----:B------:R-:W-:-:S04]  /*00a0*/  VIMNMX R0, PT, PT, R7, R6, !PT ;  /* 0x0000000607007248 */ /* 0x000fc80007fe0100 */
[----:B-1----:R-:W-:-:S13]  /*00b0*/  ISETP.GE.AND P0, PT, R0, UR7, PT ;  /* 0x0000000700007c0c */ /* 0x002fda000bf06270 */
[----:B------:R-:W-:Y:S05]  /*00c0*/  @P0 EXIT ;  /* 0x000000000000094d */ /* 0x000fea0003800000 */
[----:B------:R-:W-:Y:S01]  /*00d0*/  UISETP.GE.U32.AND UP0, UPT, UR7, 0x10, UPT ;  /* 0x000000100700788c */ /* 0x000fe2000bf06070 */
[----:B------:R-:W-:Y:S01]  /*00e0*/  HFMA2 R0, -RZ, RZ, 0, 0 ;  /* 0x00000000ff007431 */ /* 0x000fe200000001ff */
[----:B------:R-:W-:Y:S01]  /*00f0*/  MOV R8, RZ ;  /* 0x000000ff00087202 */ /* 0x000fe20000000f00 */
[----:B------:R-:W-:Y:S01]  /*0100*/  ULOP3.LUT UR4, UR7, 0xf, URZ, 0xc0, !UPT ;  /* 0x0000000f07047892 */ /* 0x000fe2000f8ec0ff */
[----:B------:R-:W0:Y:S05]  /*0110*/  LDCU.64 UR8, c[0x0][0x358] ;  /* 0x00006b00ff0877ac */ /* 0x000e2a0008000a00 */
[----:B------:R-:W-:Y:S06]  /*0120*/  BRA.U !UP0, `(.L_x_0) ;  /* 0x00000005080c7547 */ /* 0x000fec000b800000 */
[----:B------:R-:W1:Y:S01]  /*0130*/  LDC.64 R2, c[0x0][0x380] ;  /* 0x0000e000ff027b82 */ /* 0x000e620000000a00 */
[----:B------:R-:W-:Y:S01]  /*0140*/  ULOP3.LUT UR5, UR7, 0x7ffffff0, URZ, 0xc0, !UPT ;  /* 0x7ffffff007057892 */ /* 0x000fe2000f8ec0ff */
[----:B------:R-:W-:-:S03]  /*0150*/  MOV R8, RZ ;  /* 0x000000ff00087202 */ /* 0x000fc60000000f00 */
[----:B------:R-:W-:Y:S02]  /*0160*/  UIADD3 UR6, UPT, UPT, -UR5, URZ, URZ ;  /* 0x000000ff05067290 */ /* 0x000fe4000fffe1ff */
[----:B------:R-:W-:Y:S01]  /*0170*/  MOV R0, UR5 ;  /* 0x0000000500007c02 */ /* 0x000fe20008000f00 */
[----:B------:R-:W2:Y:S01]  /*0180*/  LDC.64 R4, c[0x0][0x388] ;  /* 0x0000e200ff047b82 */ /* 0x000ea20000000a00 */
[----:B-1----:R-:W-:-:S03]  /*0190*/  IMAD.WIDE.U32 R2, R6, 0x10, R2 ;  /* 0x0000001006027825 */ /* 0x002fc600078e0002 */
[----:B------:R-:W-:Y:S01]  /*01a0*/  IADD3 R2, P0, PT, R2, 0x20, RZ ;  /* 0x0000002002027810 */ /* 0x000fe20007f1e0ff */
[----:B--2---:R-:W-:-:S03]  /*01b0*/  IMAD.WIDE R4, R7, 0x4, R4 ;  /* 0x0000000407047825 */ /* 0x004fc600078e0204 */
[----:B------:R-:W-:Y:S02]  /*01c0*/  IADD3.X R3, PT, PT, RZ, R3, RZ, P0, !PT ;  /* 0x00000003ff037210 */ /* 0x000fe400007fe4ff */
[----:B------:R-:W-:-:S04]  /*01d0*/  IADD3 R4, P1, PT, R4, 0x80, RZ ;  /* 0x0000008004047810 */ /* 0x000fc80007f3e0ff */
[----:B------:R-:W-:-:S09]  /*01e0*/  IADD3.X R5, PT, PT, RZ, R5, RZ, P1, !PT ;  /* 0x00000005ff057210 */ /* 0x000fd20000ffe4ff */
.L_x_1:
[----:B0-----:R-:W2:Y:S04]  /*01f0*/  LDG.E R15, desc[UR8][R2.64+-0x20] ;  /* 0xffffe008020f7981 */ /* 0x001ea8000c1e1900 */
[----:B------:R-:W2:Y:S04]  /*0200*/  LDG.E R16, desc[UR8][R4.64+-0x80] ;  /* 0xffff800804107981 */ /* 0x000ea8000c1e1900 */
[----:B------:R-:W3:Y:S04]  /*0210*/  LDG.E R24, desc[UR8][R2.64+-0x1c] ;  /* 0xffffe40802187981 */ /* 0x000ee8000c1e1900 */
[----:B------:R-:W3:Y:S04]  /*0220*/  LDG.E R25, desc[UR8][R4.64+-0x70] ;  /* 0xffff900804197981 */ /* 0x000ee8000c1e1900 */
[----:B------:R-:W4:Y:S04]  /*0230*/  LDG.E R19, desc[UR8][R2.64+-0x18] ;  /* 0xffffe80802137981 */ /* 0x000f28000c1e1900 */
[----:B------:R-:W4:Y:S04]  /*0240*/  LDG.E R18, desc[UR8][R4.64+-0x60] ;  /* 0xffffa00804127981 */ /* 0x000f28000c1e1900 */
[----:B------:R-:W5:Y:S04]  /*0250*/  LDG.E R20, desc[UR8][R2.64+-0x14] ;  /* 0xffffec0802147981 */ /* 0x000f68000c1e1900 */
        /* <DEDUP_REMOVED lines=9> */
[----:B------:R-:W5:Y:S01]  /*02f0*/  LDG.E R17, desc[UR8][R4.64] ;  /* 0x0000000804117981 */ /* 0x000f62000c1e1900 */
[----:B--2---:R-:W-:-:S03]  /*0300*/  IMAD R15, R15, R16, R8 ;  /* 0x000000100f0f7224 */ /* 0x004fc600078e0208 */
[----:B------:R-:W2:Y:S04]  /*0310*/  LDG.E R16, desc[UR8][R2.64] ;  /* 0x0000000802107981 */ /* 0x000ea8000c1e1900 */
[----:B------:R-:W2:Y:S01]  /*0320*/  LDG.E R8, desc[UR8][R2.64+0x4] ;  /* 0x0000040802087981 */ /* 0x000ea2000c1e1900 */
[----:B---3--:R-:W-:-:S03]  /*0330*/  IMAD R24, R24, R25, R15 ;  /* 0x0000001918187224 */ /* 0x008fc600078e020f */
[----:B------:R-:W3:Y:S04]  /*0340*/  LDG.E R15, desc[UR8][R4.64+0x10] ;  /* 0x00001008040f7981 */ /* 0x000ee8000c1e1900 */
[----:B------:R-:W3:Y:S01]  /*0350*/  LDG.E R25, desc[UR8][R4.64+0x50] ;  /* 0x0000500804197981 */ /* 0x000ee2000c1e1900 */
[----:B----4-:R-:W-:-:S03]  /*0360*/  IMAD R24, R19, R18, R24 ;  /* 0x0000001213187224 */ /* 0x010fc600078e0218 */
[----:B------:R-:W4:Y:S04]  /*0370*/  LDG.E R18, desc[UR8][R2.64+0x8] ;  /* 0x0000080802127981 */ /* 0x000f28000c1e1900 */
[----:B------:R-:W4:Y:S01]  /*0380*/  LDG.E R19, desc[UR8][R4.64+0x20] ;  /* 0x0000200804137981 */ /* 0x000f22000c1e1900 */
[----:B-----5:R-:W-:-:S03]  /*0390*/  IMAD R24, R20, R21, R24 ;  /* 0x0000001514187224 */ /* 0x020fc600078e0218 */
[----:B------:R-:W5:Y:S04]  /*03a0*/  LDG.E R20, desc[UR8][R2.64+0xc] ;  /* 0x00000c0802147981 */ /* 0x000f68000c1e1900 */
[----:B------:R-:W5:Y:S01]  /*03b0*/  LDG.E R21, desc[UR8][R4.64+0x30] ;  /* 0x0000300804157981 */ /* 0x000f62000c1e1900 */
[----:B------:R-:W-:-:S03]  /*03c0*/  IMAD R24, R22, R23, R24 ;  /* 0x0000001716187224 */ /* 0x000fc600078e0218 */
[----:B------:R-:W5:Y:S04]  /*03d0*/  LDG.E R22, desc[UR8][R2.64+0x10] ;  /* 0x0000100802167981 */ /* 0x000f68000c1e1900 */
[----:B------:R-:W5:Y:S01]  /*03e0*/  LDG.E R23, desc[UR8][R4.64+0x40] ;  /* 0x0000400804177981 */ /* 0x000f62000c1e1900 */
[----:B------:R-:W-:-:S03]  /*03f0*/  IMAD R26, R13, R14, R24 ;  /* 0x0000000e0d1a7224 */ /* 0x000fc600078e0218 */
[----:B------:R-:W5:Y:S04]  /*0400*/  LDG.E R24, desc[UR8][R2.64+0x14] ;  /* 0x0000140802187981 */ /* 0x000f68000c1e1900 */
[----:B------:R-:W5:Y:S04]  /*0410*/  LDG.E R14, desc[UR8][R2.64+0x18] ;  /* 0x00001808020e7981 */ /* 0x000f68000c1e1900 */
[----:B------:R-:W5:Y:S01]  /*0420*/  LDG.E R13, desc[UR8][R4.64+0x60] ;  /* 0x00006008040d7981 */ /* 0x000f62000c1e1900 */
[----:B------:R-:W-:-:S03]  /*0430*/  IMAD R26, R12, R9, R26 ;  /* 0x000000090c1a7224 */ /* 0x000fc600078e021a */
[----:B------:R0:W5:Y:S04]  /*0440*/  LDG.E R9, desc[UR8][R2.64+0x1c] ;  /* 0x00001c0802097981 */ /* 0x000168000c1e1900 */
[----:B------:R1:W5:Y:S01]  /*0450*/  LDG.E R12, desc[UR8][R4.64+0x70] ;  /* 0x00007008040c7981 */ /* 0x000362000c1e1900 */
[----:B------:R-:W-:Y:S01]  /*0460*/  IMAD R10, R11, R10, R26 ;  /* 0x0000000a0b0a7224 */ /* 0x000fe200078e021a */
[----:B------:R-:W-:-:S04]  /*0470*/  UIADD3 UR6, UPT, UPT, UR6, 0x10, URZ ;  /* 0x0000001006067890 */ /* 0x000fc8000fffe0ff */
[----:B------:R-:W-:Y:S01]  /*0480*/  UISETP.NE.AND UP0, UPT, UR6, URZ, UPT ;  /* 0x000000ff0600728c */ /* 0x000fe2000bf05270 */
[----:B0-----:R-:W-:Y:S02]  /*0490*/  IADD3 R2, P0, PT, R2, 0x40, RZ ;  /* 0x0000004002027810 */ /* 0x001fe40007f1e0ff */
[----:B-1----:R-:W-:Y:S02]  /*04a0*/  IADD3 R4, P1, PT, R4, 0x100, RZ ;  /* 0x0000010004047810 */ /* 0x002fe40007f3e0ff */
[----:B------:R-:W-:Y:S02]  /*04b0*/  IADD3.X R3, PT, PT, RZ, R3, RZ, P0, !PT ;  /* 0x00000003ff037210 */ /* 0x000fe400007fe4ff */
[----:B------:R-:W-:Y:S01]  /*04c0*/  IADD3.X R5, PT, PT, RZ, R5, RZ, P1, !PT ;  /* 0x00000005ff057210 */ /* 0x000fe20000ffe4ff */
[----:B--2---:R-:W-:-:S04]  /*04d0*/  IMAD R10, R16, R17, R10 ;  /* 0x00000011100a7224 */ /* 0x004fc800078e020a */
[----:B---3--:R-:W-:-:S04]  /*04e0*/  IMAD R8, R8, R15, R10 ;  /* 0x0000000f08087224 */ /* 0x008fc800078e020a */
[----:B----4-:R-:W-:-:S04]  /*04f0*/  IMAD R8, R18, R19, R8 ;  /* 0x0000001312087224 */ /* 0x010fc800078e0208 */
[----:B-----5:R-:W-:-:S04]  /*0500*/  IMAD R8, R20, R21, R8 ;  /* 0x0000001514087224 */ /* 0x020fc800078e0208 */
[----:B------:R-:W-:-:S04]  /*0510*/  IMAD R8, R22, R23, R8 ;  /* 0x0000001716087224 */ /* 0x000fc800078e0208 */
[----:B------:R-:W-:-:S04]  /*0520*/  IMAD R8, R24, R25, R8 ;  /* 0x0000001918087224 */ /* 0x000fc800078e0208 */
[----:B------:R-:W-:-:S04]  /*0530*/  IMAD R8, R14, R13, R8 ;  /* 0x0000000d0e087224 */ /* 0x000fc800078e0208 */
[----:B------:R-:W-:Y:S01]  /*0540*/  IMAD R8, R9, R12, R8 ;  /* 0x0000000c09087224 */ /* 0x000fe200078e0208 */
[----:B------:R-:W-:Y:S06]  /*0550*/  BRA.U UP0, `(.L_x_1) ;  /* 0xfffffffd00247547 */ /* 0x000fec000b83ffff */
.L_x_0:
[----:B------:R-:W-:-:S09]  /*0560*/  UISETP.NE.AND UP0, UPT, UR4, URZ, UPT ;  /* 0x000000ff0400728c */ /* 0x000fd2000bf05270 */
[----:B------:R-:W-:Y:S05]  /*0570*/  BRA.U !UP0, `(.L_x_2) ;  /* 0x00000005083c7547 */ /* 0x000fea000b800000 */
[----:B------:R-:W1:Y:S01]  /*0580*/  LDCU.128 UR12, c[0x0][0x380] ;  /* 0x00007000ff0c77ac */ /* 0x000e620008000c00 */
[----:B------:R-:W-:Y:S01]  /*0590*/  IMAD.WIDE.U32 R4, R6, 0x10, RZ ;  /* 0x0000001006047825 */ /* 0x000fe200078e00ff */
[----:B------:R-:W-:-:S03]  /*05a0*/  UISETP.GE.U32.AND UP0, UPT, UR4, 0x8, UPT ;  /* 0x000000080400788c */ /* 0x000fc6000bf06070 */
[----:B------:R-:W-:Y:S01]  /*05b0*/  IMAD.WIDE R10, R7, 0x4, RZ ;  /* 0x00000004070a7825 */ /* 0x000fe200078e02ff */
[----:B------:R-:W-:-:S04]  /*05c0*/  ULOP3.LUT UR5, UR7, 0x7, URZ, 0xc0, !UPT ;  /* 0x0000000707057892 */ /* 0x000fc8000f8ec0ff */
[----:B------:R-:W-:Y:S01]  /*05d0*/  UISETP.NE.AND UP1, UPT, UR5, URZ, UPT ;  /* 0x000000ff0500728c */ /* 0x000fe2000bf25270 */
[----:B-1----:R-:W-:Y:S02]  /*05e0*/  IADD3 R12, P0, PT, R4, UR12, RZ ;  /* 0x0000000c040c7c10 */ /* 0x002fe4000ff1e0ff */
[----:B------:R-:W-:Y:S02]  /*05f0*/  IADD3 R2, P1, PT, R10, UR14, RZ ;  /* 0x0000000e0a027c10 */ /* 0x000fe4000ff3e0ff */
[----:B------:R-:W-:Y:S02]  /*0600*/  IADD3.X R13, PT, PT, R5, UR13, RZ, P0, !PT ;  /* 0x0000000d050d7c10 */ /* 0x000fe400087fe4ff */
[----:B------:R-:W-:Y:S01]  /*0610*/  IADD3.X R3, PT, PT, R11, UR15, RZ, P1, !PT ;  /* 0x0000000f0b037c10 */ /* 0x000fe20008ffe4ff */
[----:B------:R-:W-:Y:S08]  /*0620*/  BRA.U !UP0, `(.L_x_3) ;  /* 0x00000001086c7547 */ /* 0x000ff0000b800000 */
[----:B------:R-:W-:-:S04]  /*0630*/  IMAD.WIDE.U32 R14, R0, 0x4, R12 ;  /* 0x00000004000e7825 */ /* 0x000fc800078e000c */
[----:B------:R-:W-:Y:S01]  /*0640*/  IMAD.WIDE.U32 R16, R0, 0x10, R2 ;  /* 0x0000001000107825 */ /* 0x000fe200078e0002 */
        /* <DEDUP_REMOVED lines=16> */
[----:B------:R-:W3:Y:S04]  /*0750*/  LDG.E R24, desc[UR8][R16.64+0x50] ;  /* 0x0000500810187981 */ /* 0x000ee8000c1e1900 */
[----:B------:R-:W3:Y:S01]  /*0760*/  LDG.E R22, desc[UR8][R14.64+0x18] ;  /* 0x000018080e167981 */ /* 0x000ee2000c1e1900 */
[----:B----4-:R-:W-:-:S04]  /*0770*/  IMAD R9, R20, R9, R26 ;  /* 0x0000000914097224 */ /* 0x010fc800078e021a */
[----:B-----5:R-:W-:Y:S01]  /*0780*/  IMAD R9, R18, R19, R9 ;  /* 0x0000001312097224 */ /* 0x020fe200078e0209 */
[----:B------:R-:W-:-:S03]  /*0790*/  IADD3 R0, PT, PT, R0, 0x8, RZ ;  /* 0x0000000800007810 */ /* 0x000fc60007ffe0ff */
[----:B--2---:R-:W-:-:S04]  /*07a0*/  IMAD R8, R8, R21, R9 ;  /* 0x0000001508087224 */ /* 0x004fc800078e0209 */
[----:B---3--:R-:W-:-:S04]  /*07b0*/  IMAD R8, R23, R24, R8 ;  /* 0x0000001817087224 */ /* 0x008fc800078e0208 */
[----:B------:R-:W-:-:S04]  /*07c0*/  IMAD R8, R22, R27, R8 ;  /* 0x0000001b16087224 */ /* 0x000fc800078e0208 */
[----:B------:R-:W-:-:S07]  /*07d0*/  IMAD R8, R25, R28, R8 ;  /* 0x0000001c19087224 */ /* 0x000fce00078e0208 */
.L_x_3:
[----:B------:R-:W-:Y:S05]  /*07e0*/  BRA.U !UP1, `(.L_x_2) ;  /* 0x0000000109a07547 */ /* 0x000fea000b800000 */
[----:B------:R-:W-:Y:S02]  /*07f0*/  UISETP.GE.U32.AND UP0, UPT, UR5, 0x4, UPT ;  /* 0x000000040500788c */ /* 0x000fe4000bf06070 */
[----:B------:R-:W-:-:S04]  /*0800*/  ULOP3.LUT UR4, UR7, 0x3, URZ, 0xc0, !UPT ;  /* 0x0000000307047892 */ /* 0x000fc8000f8ec0ff */
[----:B------:R-:W-:-:S03]  /*0810*/  UISETP.NE.AND UP1, UPT, UR4, URZ, UPT ;  /* 0x000000ff0400728c */ /* 0x000fc6000bf25270 */
[----:B------:R-:W-:Y:S08]  /*0820*/  BRA.U !UP0, `(.L_x_4) ;  /* 0x00000001083c7547 */ /* 0x000ff0000b800000 */
[----:B------:R-:W-:-:S04]  /*0830*/  IMAD.WIDE.U32 R12, R0, 0x4, R12 ;  /* 0x00000004000c7825 */ /* 0x000fc800078e000c */
[C---:B------:R-:W-:Y:S01]  /*0840*/  IMAD.WIDE.U32 R2, R0.reuse, 0x10, R2 ;  /* 0x0000001000027825 */ /* 0x040fe200078e0002 */
[----:B0-----:R-:W2:Y:S04]  /*0850*/  LDG.E R9, desc[UR8][R12.64] ;  /* 0x000000080c097981 */ /* 0x001ea8000c1e1900 */
[----:B------:R-:W2:Y:S04]  /*0860*/  LDG.E R14, desc[UR8][R2.64] ;  /* 0x00000008020e7981 */ /* 0x000ea8000c1e1900 */
[----:B------:R-:W3:Y:S04]  /*0870*/  LDG.E R16, desc[UR8][R12.64+0x4] ;  /* 0x000004080c107981 */ /* 0x000ee8000c1e1900 */
[----:B------:R-:W3:Y:S04]  /*0880*/  LDG.E R15, desc[UR8][R2.64+0x10] ;  /* 0x00001008020f7981 */ /* 0x000ee8000c1e1900 */
[----:B------:R-:W4:Y:S04]  /*0890*/  LDG.E R18, desc[UR8][R12.64+0x8] ;  /* 0x000008080c127981 */ /* 0x000f28000c1e1900 */
[----:B------:R-:W4:Y:S04]  /*08a0*/  LDG.E R17, desc[UR8][R2.64+0x20] ;  /* 0x0000200802117981 */ /* 0x000f28000c1e1900 */
[----:B------:R-:W5:Y:S04]  /*08b0*/  LDG.E R20, desc[UR8][R12.64+0xc] ;  /* 0x00000c080c147981 */ /* 0x000f68000c1e1900 */
[----:B------:R-:W5:Y:S01]  /*08c0*/  LDG.E R19, desc[UR8][R2.64+0x30] ;  /* 0x0000300802137981 */ /* 0x000f62000c1e1900 */
[----:B------:R-:W-:Y:S01]  /*08d0*/  IADD3 R0, PT, PT, R0, 0x4, RZ ;  /* 0x0000000400007810 */ /* 0x000fe20007ffe0ff */
[----:B--2---:R-:W-:-:S04]  /*08e0*/  IMAD R9, R9, R14, R8 ;  /* 0x0000000e09097224 */ /* 0x004fc800078e0208 */
[----:B---3--:R-:W-:-:S04]  /*08f0*/  IMAD R9, R16, R15, R9 ;  /* 0x0000000f10097224 */ /* 0x008fc800078e0209 */
[----:B----4-:R-:W-:-:S04]  /*0900*/  IMAD R9, R18, R17, R9 ;  /* 0x0000001112097224 */ /* 0x010fc800078e0209 */
[----:B-----5:R-:W-:-:S07]  /*0910*/  IMAD R8, R20, R19, R9 ;  /* 0x0000001314087224 */ /* 0x020fce00078e0209 */
.L_x_4:
[----:B------:R-:W-:Y:S05]  /*0920*/  BRA.U !UP1, `(.L_x_2) ;  /* 0x0000000109507547 */ /* 0x000fea000b800000 */
[----:B------:R-:W-:Y:S01]  /*0930*/  IMAD.WIDE.U32 R10, R0, 0x10, R10 ;  /* 0x00000010000a7825 */ /* 0x000fe200078e000a */
[----:B------:R-:W-:-:S03]  /*0940*/  UIADD3 UR4, UPT, UPT, -UR4, URZ, URZ ;  /* 0x000000ff04047290 */ /* 0x000fc6000fffe1ff */
[----:B------:R-:W-:Y:S01]  /*0950*/  IMAD.WIDE.U32 R4, R0, 0x4, R4 ;  /* 0x0000000400047825 */ /* 0x000fe200078e0004 */
[----:B------:R-:W-:Y:S02]  /*0960*/  IADD3 R10, P0, PT, R10, UR14, RZ ;  /* 0x0000000e0a0a7c10 */ /* 0x000fe4000ff1e0ff */
[----:B------:R-:W-:Y:S02]  /*0970*/  IADD3 R2, P1, PT, R4, UR12, RZ ;  /* 0x0000000c04027c10 */ /* 0x000fe4000ff3e0ff */
[----:B------:R-:W-:Y:S02]  /*0980*/  IADD3.X R11, PT, PT, R11, UR15, RZ, P0, !PT ;  /* 0x0000000f0b0b7c10 */ /* 0x000fe400087fe4ff */
[----:B------:R-:W-:-:S09]  /*0990*/  IADD3.X R9, PT, PT, R5, UR13, RZ, P1, !PT ;  /* 0x0000000d05097c10 */ /* 0x000fd20008ffe4ff */
.L_x_5:
[----:B------:R-:W-:Y:S02]  /*09a0*/  MOV R3, R9 ;  /* 0x0000000900037202 */ /* 0x000fe40000000f00 */
[----:B------:R-:W-:Y:S02]  /*09b0*/  MOV R4, R10 ;  /* 0x0000000a00047202 */ /* 0x000fe40000000f00 */
[----:B------:R-:W-:Y:S02]  /*09c0*/  MOV R5, R11 ;  /* 0x0000000b00057202 */ /* 0x000fe40000000f00 */
[----:B0-----:R0:W2:Y:S04]  /*09d0*/  LDG.E R3, desc[UR8][R2.64] ;  /* 0x0000000802037981 */ /* 0x0010a8000c1e1900 */
[----:B------:R-:W2:Y:S01]  /*09e0*/  LDG.E R0, desc[UR8][R4.64] ;  /* 0x0000000804007981 */ /* 0x000ea2000c1e1900 */
[----:B------:R-:W-:Y:S01]  /*09f0*/  UIADD3 UR4, UPT, UPT, UR4, 0x1, URZ ;  /* 0x0000000104047890 */ /* 0x000fe2000fffe0ff */
[----:B------:R-:W-:-:S03]  /*0a00*/  IADD3 R10, P0, PT, R10, 0x10, RZ ;  /* 0x000000100a0a7810 */ /* 0x000fc60007f1e0ff */
[----:B------:R-:W-:Y:S01]  /*0a10*/  UISETP.NE.AND UP0, UPT, UR4, URZ, UPT ;  /* 0x000000ff0400728c */ /* 0x000fe2000bf05270 */
[----:B0-----:R-:W-:Y:S02]  /*0a20*/  IADD3 R2, P1, PT, R2, 0x4, RZ ;  /* 0x0000000402027810 */ /* 0x001fe40007f3e0ff */
[----:B------:R-:W-:Y:S02]  /*0a30*/  IADD3.X R11, PT, PT, RZ, R11, RZ, P0, !PT ;  /* 0x0000000bff0b7210 */ /* 0x000fe400007fe4ff */
[----:B------:R-:W-:Y:S01]  /*0a40*/  IADD3.X R9, PT, PT, RZ, R9, RZ, P1, !PT ;  /* 0x00000009ff097210 */ /* 0x000fe20000ffe4ff */
[----:B--2---:R-:W-:-:S03]  /*0a50*/  IMAD R8, R3, R0, R8 ;  /* 0x0000000003087224 */ /* 0x004fc600078e0208 */
[----:B------:R-:W-:Y:S05]  /*0a60*/  BRA.U UP0, `(.L_x_5) ;  /* 0xfffffffd00cc7547 */ /* 0x000fea000b83ffff */
.L_x_2:
[----:B------:R-:W1:Y:S02]  /*0a70*/  LDC.64 R2, c[0x0][0x390] ;  /* 0x0000e400ff027b82 */ /* 0x000e640000000a00 */
[----:B-1----:R-:W-:-:S04]  /*0a80*/  IMAD.WIDE.U32 R2, R6, 0x10, R2 ;  /* 0x0000001006027825 */ /* 0x002fc800078e0002 */
[----:B------:R-:W-:-:S05]  /*0a90*/  IMAD.WIDE R2, R7, 0x4, R2 ;  /* 0x0000000407027825 */ /* 0x000fca00078e0202 */
[----:B0-----:R-:W-:Y:S01]  /*0aa0*/  STG.E desc[UR8][R2.64], R8 ;  /* 0x0000000802007986 */ /* 0x001fe2000c101908 */
[----:B------:R-:W-:Y:S05]  /*0ab0*/  EXIT ;  /* 0x000000000000794d */ /* 0x000fea0003800000 */
.L_x_6:
[----:B------:R-:W-:-:S00]  /*0ac0*/  BRA `(.L_x_6) ;  /* 0xfffffffc00fc7947 */ /* 0x000fc0000383ffff */
[----:B------:R-:W-:-:S00]  /*0ad0*/  NOP ;  /* 0x0000000000007918 */ /* 0x000fc00000000000 */
        /* <DEDUP_REMOVED lines=10> */
.L_x_7:


//--------------------- .nv.shared.reserved.0     --------------------------
	.section	.nv.shared.reserved.0,"aw",@nobits
	.weak		__nv_reservedSMEM_offset_0_alias
	.size		__nv_reservedSMEM_offset_0_alias, 0, 64
	.other		__nv_reservedSMEM_offset_0_alias,@"STO_CUDA_RESERVED_SHARED STV_DEFAULT"
__nv_reservedSMEM_offset_0_alias:
	.zero		0
	.zero		64


//--------------------- .nv.constant0._Z6matmulPA4_iS0_S0_i --------------------------
	.section	.nv.constant0._Z6matmulPA4_iS0_S0_i,"a",@progbits
	.sectionflags	@""
	.align	4
.nv.constant0._Z6matmulPA4_iS0_S0_i:
	.zero		924


//--------------------- SYMBOLS --------------------------

	.type		.nv.reservedSmem.offset0,@object
	.size		.nv.reservedSmem.offset0,0x4
